//
// Generated by NVIDIA NVVM Compiler
//
// Compiler Build ID: CL-36424714
// Cuda compilation tools, release 13.0, V13.0.88
// Based on NVVM 20.0.0
//

.version 9.0
.target sm_100
.address_size 64

	// .globl	_Z13prep_nosharedv

.visible .entry _Z13prep_nosharedv()
{


	ret;

}


// ===== COMPILED SASS (sm_100) =====

	.target	sm_100

	.elftype	@"ET_EXEC"


//--------------------- .note.nv.tkinfo           --------------------------
	.section	.note.nv.tkinfo,"",@"SHT_NOTE"
	.sectionflags	@"SHF_NOTE_NV_TKINFO"
	.tkinfo
        /*0018*/ 	.word	0x00000002
        /*0030*/ 	.string	""
        /*0030*/ 	.string	"ptxas"
        /*0030*/ 	.string	"Cuda compilation tools, release 13.0, V13.0.88"
        /*0030*/ 	.string	"Build cuda_13.0.r13.0/compiler.36424714_0"
        /*0030*/ 	.string	"-arch sm_100 -m 64 "



//--------------------- .note.nv.cuinfo           --------------------------
	.section	.note.nv.cuinfo,"",@"SHT_NOTE"
	.sectionflags	@"SHF_NOTE_NV_CUINFO"
        /*0018*/ 	.short	0x0002
        /*001a*/ 	.short	0x0064
        /*001c*/ 	.short	0x0082
	.zero		2


//--------------------- .nv.info                  --------------------------
	.section	.nv.info,"",@"SHT_CUDA_INFO"
	.align	4


	//----- nvinfo : EIATTR_REGCOUNT
	.align		4
        /*0000*/ 	.byte	0x04, 0x2f
        /*0002*/ 	.short	(.L_1 - .L_0)
	.align		4
.L_0:
        /*0004*/ 	.word	index@(_Z13prep_nosharedv)
        /*0008*/ 	.word	0x00000004


	//----- nvinfo : EIATTR_FRAME_SIZE
	.align		4
.L_1:
        /*000c*/ 	.byte	0x04, 0x11
        /*000e*/ 	.short	(.L_3 - .L_2)
	.align		4
.L_2:
        /*0010*/ 	.word	index@(_Z13prep_nosharedv)
        /*0014*/ 	.word	0x00000000


	//----- nvinfo : EIATTR_MIN_STACK_SIZE
	.align		4
.L_3:
        /*0018*/ 	.byte	0x04, 0x12
        /*001a*/ 	.short	(.L_5 - .L_4)
	.align		4
.L_4:
        /*001c*/ 	.word	index@(_Z13prep_nosharedv)
        /*0020*/ 	.word	0x00000000
.L_5:


//--------------------- .nv.compat                --------------------------
	.section	.nv.compat,"",@"SHT_CUDA_COMPAT_INFO"
	.align	4
        /*0000*/ 	.byte	0x02, 0x09, 0x00, 0x00, 0x02, 0x02, 0x01, 0x00, 0x02, 0x05, 0x05, 0x00, 0x03, 0x07, 0x01, 0x01
        /*0010*/ 	.byte	0x02, 0x03, 0x00, 0x00, 0x02, 0x06, 0x01, 0x00, 0x04, 0x0b, 0x08, 0x00, 0x09, 0x00, 0x00, 0x00
        /*0020*/ 	.byte	0x00, 0x00, 0x00, 0x00


//--------------------- .nv.info._Z13prep_nosharedv --------------------------
	.section	.nv.info._Z13prep_nosharedv,"",@"SHT_CUDA_INFO"
	.sectionflags	@""
	.align	4


	//----- nvinfo : EIATTR_CUDA_API_VERSION
	.align		4
        /*0000*/ 	.byte	0x04, 0x37
        /*0002*/ 	.short	(.L_7 - .L_6)
.L_6:
        /*0004*/ 	.word	0x00000082


	//----- nvinfo : EIATTR_SPARSE_MMA_MASK
	.align		4
.L_7:
        /*0008*/ 	.byte	0x03, 0x50
        /*000a*/ 	.short	0x0000


	//----- nvinfo : EIATTR_MAXREG_COUNT
	.align		4
        /*000c*/ 	.byte	0x03, 0x1b
        /*000e*/ 	.short	0x00ff


	//----- nvinfo : EIATTR_MERCURY_ISA_VERSION
	.align		4
        /*0010*/ 	.byte	0x03, 0x5f
        /*0012*/ 	.short	0x0101


	//----- nvinfo : EIATTR_VRC_CTA_INIT_COUNT
	.align		4
        /*0014*/ 	.byte	0x02, 0x4a
	.zero		1
	.zero		1


	//----- nvinfo : EIATTR_EXIT_INSTR_OFFSETS
	.align		4
        /*0018*/ 	.byte	0x04, 0x1c
        /*001a*/ 	.short	(.L_9 - .L_8)


	//   ....[0]....
.L_8:
        /*001c*/ 	.word	0x00000010


	//----- nvinfo : EIATTR_SW_WAR
	.align		4
.L_9:
        /*0020*/ 	.byte	0x04, 0x36
        /*0022*/ 	.short	(.L_11 - .L_10)
.L_10:
        /*0024*/ 	.word	0x00000008
.L_11:


//--------------------- .nv.callgraph             --------------------------
	.section	.nv.callgraph,"",@"SHT_CUDA_CALLGRAPH"
	.align	4
	.sectionentsize	8
	.align		4
        /*0000*/ 	.word	0x00000000
	.align		4
        /*0004*/ 	.word	0xffffffff
	.align		4
        /*0008*/ 	.word	0x00000000
	.align		4
        /*000c*/ 	.word	0xfffffffe
	.align		4
        /*0010*/ 	.word	0x00000000
	.align		4
        /*0014*/ 	.word	0xfffffffd
	.align		4
        /*0018*/ 	.word	0x00000000
	.align		4
        /*001c*/ 	.word	0xfffffffc


//--------------------- .text._Z13prep_nosharedv  --------------------------
	.section	.text._Z13prep_nosharedv,"ax",@progbits
	.align	128
        .global         _Z13prep_nosharedv
        .type           _Z13prep_nosharedv,@function
        .size           _Z13prep_nosharedv,(.L_x_1 - _Z13prep_nosharedv)
        .other          _Z13prep_nosharedv,@"STO_CUDA_ENTRY STV_DEFAULT"
_Z13prep_nosharedv:
.text._Z13prep_nosharedv:
[----:B------:R-:W-:Y:S01]  /*0000*/  LDC R1, c[0x0][0x37c] ;  /* 0x0000df00ff017b82 */ /* 0x000fe20000000800 */
[----:B------:R-:W-:Y:S05]  /*0010*/  EXIT ;  /* 0x000000000000794d */ /* 0x000fea0003800000 */
.L_x_0:
[----:B------:R-:W-:-:S00]  /*0020*/  BRA `(.L_x_0) ;  /* 0xfffffffc00fc7947 */ /* 0x000fc0000383ffff */
[----:B------:R-:W-:-:S00]  /*0030*/  NOP ;  /* 0x0000000000007918 */ /* 0x000fc00000000000 */
        /* <DEDUP_REMOVED lines=12> */
.L_x_1:


//--------------------- .nv.shared.reserved.0     --------------------------
	.section	.nv.shared.reserved.0,"aw",@nobits
	.weak		__nv_reservedSMEM_offset_0_alias
	.size		__nv_reservedSMEM_offset_0_alias, 0, 64
	.other		__nv_reservedSMEM_offset_0_alias,@"STO_CUDA_RESERVED_SHARED STV_DEFAULT"
__nv_reservedSMEM_offset_0_alias:
	.zero		0
	.zero		64


//--------------------- .nv.constant0._Z13prep_nosharedv --------------------------
	.section	.nv.constant0._Z13prep_nosharedv,"a",@progbits
	.sectionflags	@""
	.align	4
.nv.constant0._Z13prep_nosharedv:
	.zero		896


//--------------------- SYMBOLS --------------------------

	.type		.nv.reservedSmem.offset0,@object
	.size		.nv.reservedSmem.offset0,0x4
